	.headerflags	@"EF_CUDA_TEXMODE_UNIFIED EF_CUDA_64BIT_ADDRESS EF_CUDA_SM86 EF_CUDA_VIRTUAL_SM(EF_CUDA_SM86)"
	.elftype	@"ET_EXEC"


//--------------------- .nv.info                  --------------------------
	.section	.nv.info,"",@"SHT_CUDA_INFO"
	.align	4


	//----- nvinfo : EIATTR_REGCOUNT
	.align		4
        /*0000*/ 	.byte	0x04, 0x2f
        /*0002*/ 	.short	(.L_1 - .L_0)
	.align		4
.L_0:
        /*0004*/ 	.word	index@(triton_poi_fused__to_copy_2)
        /*0008*/ 	.word	0x00000008


	//----- nvinfo : EIATTR_MIN_STACK_SIZE
	.align		4
.L_1:
        /*000c*/ 	.byte	0x04, 0x12
        /*000e*/ 	.short	(.L_3 - .L_2)
	.align		4
.L_2:
        /*0010*/ 	.word	index@(triton_poi_fused__to_copy_2)
        /*0014*/ 	.word	0x00000000


	//----- nvinfo : EIATTR_FRAME_SIZE
	.align		4
.L_3:
        /*0018*/ 	.byte	0x04, 0x11
        /*001a*/ 	.short	(.L_5 - .L_4)
	.align		4
.L_4:
        /*001c*/ 	.word	index@(triton_poi_fused__to_copy_2)
        /*0020*/ 	.word	0x00000000


	//----- nvinfo : EIATTR_MIN_STACK_SIZE
	.align		4
.L_5:
        /*0024*/ 	.byte	0x04, 0x12
        /*0026*/ 	.short	(.L_7 - .L_6)
	.align		4
.L_6:
        /*0028*/ 	.word	index@(triton_poi_fused__to_copy_2)
        /*002c*/ 	.word	0x00000000
.L_7:


//--------------------- .nv.info.triton_poi_fused__to_copy_2 --------------------------
	.section	.nv.info.triton_poi_fused__to_copy_2,"",@"SHT_CUDA_INFO"
	.sectionflags	@""
	.align	4


	//----- nvinfo : EIATTR_CUDA_API_VERSION
	.align		4
        /*0000*/ 	.byte	0x04, 0x37
        /*0002*/ 	.short	(.L_9 - .L_8)
.L_8:
        /*0004*/ 	.word	0x0000007c


	//----- nvinfo : EIATTR_SW2861232_WAR
	.align		4
.L_9:
        /*0008*/ 	.byte	0x01, 0x35
	.zero		2


	//----- nvinfo : EIATTR_PARAM_CBANK
	.align		4
        /*000c*/ 	.byte	0x04, 0x0a
        /*000e*/ 	.short	(.L_11 - .L_10)
	.align		4
.L_10:
        /*0010*/ 	.word	index@(.nv.constant0.triton_poi_fused__to_copy_2)
        /*0014*/ 	.short	0x0160
        /*0016*/ 	.short	0x0020


	//----- nvinfo : EIATTR_CBANK_PARAM_SIZE
	.align		4
.L_11:
        /*0018*/ 	.byte	0x03, 0x19
        /*001a*/ 	.short	0x0020


	//----- nvinfo : EIATTR_KPARAM_INFO
	.align		4
        /*001c*/ 	.byte	0x04, 0x17
        /*001e*/ 	.short	(.L_13 - .L_12)
.L_12:
        /*0020*/ 	.word	0x00000000
        /*0024*/ 	.short	0x0003
        /*0026*/ 	.short	0x0018
        /*0028*/ 	.byte	0x00, 0xf4, 0x21, 0x00


	//----- nvinfo : EIATTR_KPARAM_INFO
	.align		4
.L_13:
        /*002c*/ 	.byte	0x04, 0x17
        /*002e*/ 	.short	(.L_15 - .L_14)
.L_14:
        /*0030*/ 	.word	0x00000000
        /*0034*/ 	.short	0x0002
        /*0036*/ 	.short	0x0010
        /*0038*/ 	.byte	0x00, 0xf0, 0x11, 0x00


	//----- nvinfo : EIATTR_KPARAM_INFO
	.align		4
.L_15:
        /*003c*/ 	.byte	0x04, 0x17
        /*003e*/ 	.short	(.L_17 - .L_16)
.L_16:
        /*0040*/ 	.word	0x00000000
        /*0044*/ 	.short	0x0001
        /*0046*/ 	.short	0x0008
        /*0048*/ 	.byte	0x00, 0xf4, 0x21, 0x00


	//----- nvinfo : EIATTR_KPARAM_INFO
	.align		4
.L_17:
        /*004c*/ 	.byte	0x04, 0x17
        /*004e*/ 	.short	(.L_19 - .L_18)
.L_18:
        /*0050*/ 	.word	0x00000000
        /*0054*/ 	.short	0x0000
        /*0056*/ 	.short	0x0000
        /*0058*/ 	.byte	0x00, 0xf4, 0x21, 0x00


	//----- nvinfo : EIATTR_MAXREG_COUNT
	.align		4
.L_19:
        /*005c*/ 	.byte	0x03, 0x1b
        /*005e*/ 	.short	0x00ff


	//----- nvinfo : EIATTR_EXIT_INSTR_OFFSETS
	.align		4
        /*0060*/ 	.byte	0x04, 0x1c
        /*0062*/ 	.short	(.L_21 - .L_20)


	//   ....[0]....
.L_20:
        /*0064*/ 	.word	0x000000f0


	//   ....[1]....
        /*0068*/ 	.word	0x00000130


	//----- nvinfo : EIATTR_REQNTID
	.align		4
.L_21:
        /*006c*/ 	.byte	0x04, 0x10
        /*006e*/ 	.short	(.L_23 - .L_22)
.L_22:
        /*0070*/ 	.word	0x00000080
        /*0074*/ 	.word	0x00000001
        /*0078*/ 	.word	0x00000001


	//----- nvinfo : EIATTR_CRS_STACK_SIZE
	.align		4
.L_23:
        /*007c*/ 	.byte	0x04, 0x1e
        /*007e*/ 	.short	(.L_25 - .L_24)
.L_24:
        /*0080*/ 	.word	0x00000000
.L_25:


//--------------------- .nv.callgraph             --------------------------
	.section	.nv.callgraph,"",@"SHT_CUDA_CALLGRAPH"
	.align	4
	.sectionentsize	8
	.align		4
        /*0000*/ 	.word	0x00000000
	.align		4
        /*0004*/ 	.word	0xffffffff
	.align		4
        /*0008*/ 	.word	0x00000000
	.align		4
        /*000c*/ 	.word	0xfffffffe
	.align		4
        /*0010*/ 	.word	0x00000000
	.align		4
        /*0014*/ 	.word	0xfffffffd
	.align		4
        /*0018*/ 	.word	0x00000000
	.align		4
        /*001c*/ 	.word	0xfffffffc


//--------------------- .nv.rel.action            --------------------------
	.section	.nv.rel.action,"",@"SHT_CUDA_RELOCINFO"
	.align	8
	.sectionentsize	8
        /*0000*/ 	.byte	0x73, 0x00, 0x00, 0x00, 0x00, 0x00, 0x00, 0x00, 0x00, 0x00, 0x00, 0x11, 0x25, 0x00, 0x05, 0x36


//--------------------- .nv.constant0.triton_poi_fused__to_copy_2 --------------------------
	.section	.nv.constant0.triton_poi_fused__to_copy_2,"a",@progbits
	.sectionflags	@""
	.align	4
.nv.constant0.triton_poi_fused__to_copy_2:
	.zero		384


//--------------------- .text.triton_poi_fused__to_copy_2 --------------------------
	.section	.text.triton_poi_fused__to_copy_2,"ax",@progbits
	.sectioninfo	@"SHI_REGISTERS=8"
	.align	128
        .global         triton_poi_fused__to_copy_2
        .type           triton_poi_fused__to_copy_2,@function
        .size           triton_poi_fused__to_copy_2,(.L_x_3 - triton_poi_fused__to_copy_2)
        .other          triton_poi_fused__to_copy_2,@"STO_CUDA_ENTRY STV_DEFAULT"
triton_poi_fused__to_copy_2:
.text.triton_poi_fused__to_copy_2:
[----:B------:R-:W-:Y:S02]  /*0000*/  IMAD.MOV.U32 R1, RZ, RZ, c[0x0][0x28] ;  /* 0x00000a00ff017624 */ /* 0x000fe400078e00ff */
[----:B------:R-:W0:Y:S01]  /*0010*/  S2R R0, SR_TID.X ;  /* 0x0000000000007919 */ /* 0x000e220000002100 */
[----:B------:R-:W-:Y:S01]  /*0020*/  ULDC.64 UR4, c[0x0][0x118] ;  /* 0x0000460000047ab9 */ /* 0x000fe20000000a00 */
[----:B------:R-:W-:Y:S01]  /*0030*/  BSSY B0, `(.L_x_0) ;  /* 0x000000b000007945 */ /* 0x000fe20003800000 */
[----:B------:R-:W-:Y:S01]  /*0040*/  IMAD.MOV.U32 R5, RZ, RZ, 0x2 ;  /* 0x00000002ff057424 */ /* 0x000fe200078e00ff */
[----:B------:R-:W1:Y:S01]  /*0050*/  S2R R3, SR_CTAID.X ;  /* 0x0000000000037919 */ /* 0x000e620000002500 */
[----:B------:R-:W-:Y:S02]  /*0060*/  MOV R2, RZ ;  /* 0x000000ff00027202 */ /* 0x000fe40000000f00 */
[----:B0-----:R-:W-:-:S04]  /*0070*/  LOP3.LUT R0, R0, 0x7f, RZ, 0xc0, !PT ;  /* 0x0000007f00007812 */ /* 0x001fc800078ec0ff */
[----:B-1----:R-:W-:-:S04]  /*0080*/  LEA R0, R3, R0, 0x7 ;  /* 0x0000000003007211 */ /* 0x002fc800078e38ff */
[----:B------:R-:W-:-:S13]  /*0090*/  ISETP.GE.AND P0, PT, R0, 0x480, PT ;  /* 0x000004800000780c */ /* 0x000fda0003f06270 */
[----:B------:R-:W-:Y:S05]  /*00a0*/  @P0 BRA `(.L_x_1) ;  /* 0x0000003000000947 */ /* 0x000fea0003800000 */
[----:B------:R-:W-:-:S04]  /*00b0*/  IMAD.MOV.U32 R3, RZ, RZ, 0x4 ;  /* 0x00000004ff037424 */ /* 0x000fc800078e00ff */
[----:B------:R-:W-:-:S06]  /*00c0*/  IMAD.WIDE R2, R0, R3, c[0x0][0x160] ;  /* 0x0000580000027625 */ /* 0x000fcc00078e0203 */
[----:B------:R0:W5:Y:S02]  /*00d0*/  LDG.E R2, [R2.64] ;  /* 0x0000000402027981 */ /* 0x000164000c1e1900 */
.L_x_1:
[----:B------:R-:W-:Y:S05]  /*00e0*/  BSYNC B0 ;  /* 0x0000000000007941 */ /* 0x000fea0003800000 */
.L_x_0:
[----:B------:R-:W-:Y:S05]  /*00f0*/  @P0 EXIT ;  /* 0x000000000000094d */ /* 0x000fea0003800000 */
[----:B-----5:R-:W-:Y:S01]  /*0100*/  F2FP.BF16.PACK_AB R4, RZ, R2 ;  /* 0x00000002ff04723e */ /* 0x020fe200000010ff */
[----:B0-----:R-:W-:-:S05]  /*0110*/  IMAD.WIDE R2, R0, R5, c[0x0][0x168] ;  /* 0x00005a0000027625 */ /* 0x001fca00078e0205 */
[----:B------:R-:W-:Y:S01]  /*0120*/  STG.E.U16 [R2.64], R4 ;  /* 0x0000000402007986 */ /* 0x000fe2000c101504 */
[----:B------:R-:W-:Y:S05]  /*0130*/  EXIT ;  /* 0x000000000000794d */ /* 0x000fea0003800000 */
.L_x_2:
[----:B------:R-:W-:-:S00]  /*0140*/  BRA `(.L_x_2) ;  /* 0xfffffff000007947 */ /* 0x000fc0000383ffff */
[----:B------:R-:W-:-:S00]  /*0150*/  NOP ;  /* 0x0000000000007918 */ /* 0x000fc00000000000 */
        /* <DEDUP_REMOVED lines=10> */
.L_x_3:
